//
// Generated by NVIDIA NVVM Compiler
//
// Compiler Build ID: CL-36424714
// Cuda compilation tools, release 13.0, V13.0.88
// Based on NVVM 20.0.0
//

.version 9.0
.target sm_100
.address_size 64

	// .globl	_Z7mysgemmiiiPKfS0_Pf

.visible .entry _Z7mysgemmiiiPKfS0_Pf(
	.param .u32 _Z7mysgemmiiiPKfS0_Pf_param_0,
	.param .u32 _Z7mysgemmiiiPKfS0_Pf_param_1,
	.param .u32 _Z7mysgemmiiiPKfS0_Pf_param_2,
	.param .u64 .ptr .align 1 _Z7mysgemmiiiPKfS0_Pf_param_3,
	.param .u64 .ptr .align 1 _Z7mysgemmiiiPKfS0_Pf_param_4,
	.param .u64 .ptr .align 1 _Z7mysgemmiiiPKfS0_Pf_param_5
)
{
	.reg .pred 	%p<13>;
	.reg .b32 	%r<41>;
	.reg .b32 	%f<68>;
	.reg .b64 	%rd<53>;

	ld.param.u32 	%r20, [_Z7mysgemmiiiPKfS0_Pf_param_0];
	ld.param.u32 	%r18, [_Z7mysgemmiiiPKfS0_Pf_param_1];
	ld.param.u32 	%r19, [_Z7mysgemmiiiPKfS0_Pf_param_2];
	ld.param.u64 	%rd7, [_Z7mysgemmiiiPKfS0_Pf_param_3];
	ld.param.u64 	%rd8, [_Z7mysgemmiiiPKfS0_Pf_param_4];
	ld.param.u64 	%rd6, [_Z7mysgemmiiiPKfS0_Pf_param_5];
	cvta.to.global.u64 	%rd1, %rd8;
	cvta.to.global.u64 	%rd2, %rd7;
	mov.u32 	%r21, %ctaid.y;
	mov.u32 	%r22, %ntid.y;
	mov.u32 	%r23, %tid.y;
	mad.lo.s32 	%r1, %r21, %r22, %r23;
	mov.u32 	%r24, %ctaid.x;
	mov.u32 	%r25, %ntid.x;
	mov.u32 	%r26, %tid.x;
	mad.lo.s32 	%r2, %r24, %r25, %r26;
	setp.ge.s32 	%p1, %r1, %r20;
	setp.ge.s32 	%p2, %r2, %r18;
	or.pred  	%p3, %p1, %p2;
	@%p3 bra 	$L__BB0_14;
	setp.lt.s32 	%p4, %r19, 1;
	mov.f32 	%f67, 0f00000000;
	@%p4 bra 	$L__BB0_13;
	mul.lo.s32 	%r3, %r19, %r1;
	and.b32  	%r4, %r19, 7;
	setp.lt.u32 	%p5, %r19, 8;
	mov.f32 	%f67, 0f00000000;
	mov.b32 	%r39, 0;
	@%p5 bra 	$L__BB0_5;
	and.b32  	%r39, %r19, 2147483640;
	neg.s32 	%r37, %r39;
	shl.b32 	%r7, %r18, 3;
	mul.wide.u32 	%rd9, %r3, 4;
	add.s64 	%rd10, %rd9, %rd2;
	add.s64 	%rd52, %rd10, 16;
	mov.f32 	%f67, 0f00000000;
	mul.wide.s32 	%rd13, %r18, 4;
	mov.u32 	%r36, %r2;
$L__BB0_4:
	.pragma "nounroll";
	ld.global.f32 	%f17, [%rd52+-16];
	mul.wide.s32 	%rd11, %r36, 4;
	add.s64 	%rd12, %rd1, %rd11;
	ld.global.f32 	%f18, [%rd12];
	fma.rn.f32 	%f19, %f17, %f18, %f67;
	ld.global.f32 	%f20, [%rd52+-12];
	add.s64 	%rd14, %rd12, %rd13;
	ld.global.f32 	%f21, [%rd14];
	fma.rn.f32 	%f22, %f20, %f21, %f19;
	ld.global.f32 	%f23, [%rd52+-8];
	add.s64 	%rd15, %rd14, %rd13;
	ld.global.f32 	%f24, [%rd15];
	fma.rn.f32 	%f25, %f23, %f24, %f22;
	ld.global.f32 	%f26, [%rd52+-4];
	add.s64 	%rd16, %rd15, %rd13;
	ld.global.f32 	%f27, [%rd16];
	fma.rn.f32 	%f28, %f26, %f27, %f25;
	ld.global.f32 	%f29, [%rd52];
	add.s64 	%rd17, %rd16, %rd13;
	ld.global.f32 	%f30, [%rd17];
	fma.rn.f32 	%f31, %f29, %f30, %f28;
	ld.global.f32 	%f32, [%rd52+4];
	add.s64 	%rd18, %rd17, %rd13;
	ld.global.f32 	%f33, [%rd18];
	fma.rn.f32 	%f34, %f32, %f33, %f31;
	ld.global.f32 	%f35, [%rd52+8];
	add.s64 	%rd19, %rd18, %rd13;
	ld.global.f32 	%f36, [%rd19];
	fma.rn.f32 	%f37, %f35, %f36, %f34;
	ld.global.f32 	%f38, [%rd52+12];
	add.s64 	%rd20, %rd19, %rd13;
	ld.global.f32 	%f39, [%rd20];
	fma.rn.f32 	%f67, %f38, %f39, %f37;
	add.s32 	%r37, %r37, 8;
	add.s32 	%r36, %r36, %r7;
	add.s64 	%rd52, %rd52, 32;
	setp.ne.s32 	%p6, %r37, 0;
	@%p6 bra 	$L__BB0_4;
$L__BB0_5:
	setp.eq.s32 	%p7, %r4, 0;
	@%p7 bra 	$L__BB0_13;
	and.b32  	%r13, %r19, 3;
	setp.lt.u32 	%p8, %r4, 4;
	@%p8 bra 	$L__BB0_8;
	add.s32 	%r28, %r39, %r3;
	mul.wide.u32 	%rd21, %r28, 4;
	add.s64 	%rd22, %rd2, %rd21;
	ld.global.f32 	%f41, [%rd22];
	mad.lo.s32 	%r29, %r39, %r18, %r2;
	mul.wide.s32 	%rd23, %r29, 4;
	add.s64 	%rd24, %rd1, %rd23;
	ld.global.f32 	%f42, [%rd24];
	fma.rn.f32 	%f43, %f41, %f42, %f67;
	cvt.u64.u32 	%rd25, %r3;
	cvt.u64.u32 	%rd26, %r39;
	add.s64 	%rd27, %rd26, %rd25;
	shl.b64 	%rd28, %rd27, 2;
	add.s64 	%rd29, %rd2, %rd28;
	ld.global.f32 	%f44, [%rd29+4];
	mul.wide.s32 	%rd30, %r18, 4;
	add.s64 	%rd31, %rd24, %rd30;
	ld.global.f32 	%f45, [%rd31];
	fma.rn.f32 	%f46, %f44, %f45, %f43;
	ld.global.f32 	%f47, [%rd29+8];
	add.s64 	%rd32, %rd31, %rd30;
	ld.global.f32 	%f48, [%rd32];
	fma.rn.f32 	%f49, %f47, %f48, %f46;
	ld.global.f32 	%f50, [%rd29+12];
	add.s64 	%rd33, %rd32, %rd30;
	ld.global.f32 	%f51, [%rd33];
	fma.rn.f32 	%f67, %f50, %f51, %f49;
	add.s32 	%r39, %r39, 4;
$L__BB0_8:
	setp.eq.s32 	%p9, %r13, 0;
	@%p9 bra 	$L__BB0_13;
	setp.eq.s32 	%p10, %r13, 1;
	@%p10 bra 	$L__BB0_11;
	add.s32 	%r30, %r39, %r3;
	mul.wide.u32 	%rd34, %r30, 4;
	add.s64 	%rd35, %rd2, %rd34;
	ld.global.f32 	%f53, [%rd35];
	mad.lo.s32 	%r31, %r39, %r18, %r2;
	mul.wide.s32 	%rd36, %r31, 4;
	add.s64 	%rd37, %rd1, %rd36;
	ld.global.f32 	%f54, [%rd37];
	fma.rn.f32 	%f55, %f53, %f54, %f67;
	cvt.u64.u32 	%rd38, %r3;
	cvt.u64.u32 	%rd39, %r39;
	add.s64 	%rd40, %rd39, %rd38;
	shl.b64 	%rd41, %rd40, 2;
	add.s64 	%rd42, %rd2, %rd41;
	ld.global.f32 	%f56, [%rd42+4];
	mul.wide.s32 	%rd43, %r18, 4;
	add.s64 	%rd44, %rd37, %rd43;
	ld.global.f32 	%f57, [%rd44];
	fma.rn.f32 	%f67, %f56, %f57, %f55;
	add.s32 	%r39, %r39, 2;
$L__BB0_11:
	and.b32  	%r32, %r19, 1;
	setp.eq.b32 	%p11, %r32, 1;
	not.pred 	%p12, %p11;
	@%p12 bra 	$L__BB0_13;
	add.s32 	%r33, %r39, %r3;
	mul.wide.u32 	%rd45, %r33, 4;
	add.s64 	%rd46, %rd2, %rd45;
	ld.global.f32 	%f58, [%rd46];
	mad.lo.s32 	%r34, %r39, %r18, %r2;
	mul.wide.s32 	%rd47, %r34, 4;
	add.s64 	%rd48, %rd1, %rd47;
	ld.global.f32 	%f59, [%rd48];
	fma.rn.f32 	%f67, %f58, %f59, %f67;
$L__BB0_13:
	mad.lo.s32 	%r35, %r18, %r1, %r2;
	cvta.to.global.u64 	%rd49, %rd6;
	mul.wide.s32 	%rd50, %r35, 4;
	add.s64 	%rd51, %rd49, %rd50;
	st.global.f32 	[%rd51], %f67;
$L__BB0_14:
	ret;

}


// ===== COMPILED SASS (sm_100) =====

	.target	sm_100

	.elftype	@"ET_EXEC"


//--------------------- .note.nv.tkinfo           --------------------------
	.section	.note.nv.tkinfo,"",@"SHT_NOTE"
	.sectionflags	@"SHF_NOTE_NV_TKINFO"
	.tkinfo
        /*0018*/ 	.word	0x00000002
        /*0030*/ 	.string	""
        /*0030*/ 	.string	"ptxas"
        /*0030*/ 	.string	"Cuda compilation tools, release 13.0, V13.0.88"
        /*0030*/ 	.string	"Build cuda_13.0.r13.0/compiler.36424714_0"
        /*0030*/ 	.string	"-arch sm_100 -m 64 "



//--------------------- .note.nv.cuinfo           --------------------------
	.section	.note.nv.cuinfo,"",@"SHT_NOTE"
	.sectionflags	@"SHF_NOTE_NV_CUINFO"
        /*0018*/ 	.short	0x0002
        /*001a*/ 	.short	0x0064
        /*001c*/ 	.short	0x0082
	.zero		2


//--------------------- .nv.info                  --------------------------
	.section	.nv.info,"",@"SHT_CUDA_INFO"
	.align	4


	//----- nvinfo : EIATTR_REGCOUNT
	.align		4
        /*0000*/ 	.byte	0x04, 0x2f
        /*0002*/ 	.short	(.L_1 - .L_0)
	.align		4
.L_0:
        /*0004*/ 	.word	index@(_Z7mysgemmiiiPKfS0_Pf)
        /*0008*/ 	.word	0x00000020


	//----- nvinfo : EIATTR_FRAME_SIZE
	.align		4
.L_1:
        /*000c*/ 	.byte	0x04, 0x11
        /*000e*/ 	.short	(.L_3 - .L_2)
	.align		4
.L_2:
        /*0010*/ 	.word	index@(_Z7mysgemmiiiPKfS0_Pf)
        /*0014*/ 	.word	0x00000000


	//----- nvinfo : EIATTR_MIN_STACK_SIZE
	.align		4
.L_3:
        /*0018*/ 	.byte	0x04, 0x12
        /*001a*/ 	.short	(.L_5 - .L_4)
	.align		4
.L_4:
        /*001c*/ 	.word	index@(_Z7mysgemmiiiPKfS0_Pf)
        /*0020*/ 	.word	0x00000000
.L_5:


//--------------------- .nv.compat                --------------------------
	.section	.nv.compat,"",@"SHT_CUDA_COMPAT_INFO"
	.align	4
        /*0000*/ 	.byte	0x02, 0x09, 0x00, 0x00, 0x02, 0x02, 0x01, 0x00, 0x02, 0x05, 0x05, 0x00, 0x03, 0x07, 0x01, 0x01
        /*0010*/ 	.byte	0x02, 0x03, 0x00, 0x00, 0x02, 0x06, 0x01, 0x00, 0x04, 0x0b, 0x08, 0x00, 0x09, 0x00, 0x00, 0x00
        /*0020*/ 	.byte	0x00, 0x00, 0x00, 0x00


//--------------------- .nv.info._Z7mysgemmiiiPKfS0_Pf --------------------------
	.section	.nv.info._Z7mysgemmiiiPKfS0_Pf,"",@"SHT_CUDA_INFO"
	.sectionflags	@""
	.align	4


	//----- nvinfo : EIATTR_CUDA_API_VERSION
	.align		4
        /*0000*/ 	.byte	0x04, 0x37
        /*0002*/ 	.short	(.L_7 - .L_6)
.L_6:
        /*0004*/ 	.word	0x00000082


	//----- nvinfo : EIATTR_KPARAM_INFO
	.align		4
.L_7:
        /*0008*/ 	.byte	0x04, 0x17
        /*000a*/ 	.short	(.L_9 - .L_8)
.L_8:
        /*000c*/ 	.word	0x00000000
        /*0010*/ 	.short	0x0005
        /*0012*/ 	.short	0x0020
        /*0014*/ 	.byte	0x00, 0xf5, 0x21, 0x00


	//----- nvinfo : EIATTR_KPARAM_INFO
	.align		4
.L_9:
        /*0018*/ 	.byte	0x04, 0x17
        /*001a*/ 	.short	(.L_11 - .L_10)
.L_10:
        /*001c*/ 	.word	0x00000000
        /*0020*/ 	.short	0x0004
        /*0022*/ 	.short	0x0018
        /*0024*/ 	.byte	0x00, 0xf5, 0x21, 0x00


	//----- nvinfo : EIATTR_KPARAM_INFO
	.align		4
.L_11:
        /*0028*/ 	.byte	0x04, 0x17
        /*002a*/ 	.short	(.L_13 - .L_12)
.L_12:
        /*002c*/ 	.word	0x00000000
        /*0030*/ 	.short	0x0003
        /*0032*/ 	.short	0x0010
        /*0034*/ 	.byte	0x00, 0xf5, 0x21, 0x00


	//----- nvinfo : EIATTR_KPARAM_INFO
	.align		4
.L_13:
        /*0038*/ 	.byte	0x04, 0x17
        /*003a*/ 	.short	(.L_15 - .L_14)
.L_14:
        /*003c*/ 	.word	0x00000000
        /*0040*/ 	.short	0x0002
        /*0042*/ 	.short	0x0008
        /*0044*/ 	.byte	0x00, 0xf0, 0x11, 0x00


	//----- nvinfo : EIATTR_KPARAM_INFO
	.align		4
.L_15:
        /*0048*/ 	.byte	0x04, 0x17
        /*004a*/ 	.short	(.L_17 - .L_16)
.L_16:
        /*004c*/ 	.word	0x00000000
        /*0050*/ 	.short	0x0001
        /*0052*/ 	.short	0x0004
        /*0054*/ 	.byte	0x00, 0xf0, 0x11, 0x00


	//----- nvinfo : EIATTR_KPARAM_INFO
	.align		4
.L_17:
        /*0058*/ 	.byte	0x04, 0x17
        /*005a*/ 	.short	(.L_19 - .L_18)
.L_18:
        /*005c*/ 	.word	0x00000000
        /*0060*/ 	.short	0x0000
        /*0062*/ 	.short	0x0000
        /*0064*/ 	.byte	0x00, 0xf0, 0x11, 0x00


	//----- nvinfo : EIATTR_SPARSE_MMA_MASK
	.align		4
.L_19:
        /*0068*/ 	.byte	0x03, 0x50
        /*006a*/ 	.short	0x0000


	//----- nvinfo : EIATTR_MAXREG_COUNT
	.align		4
        /*006c*/ 	.byte	0x03, 0x1b
        /*006e*/ 	.short	0x00ff


	//----- nvinfo : EIATTR_MERCURY_ISA_VERSION
	.align		4
        /*0070*/ 	.byte	0x03, 0x5f
        /*0072*/ 	.short	0x0101


	//----- nvinfo : EIATTR_VRC_CTA_INIT_COUNT
	.align		4
        /*0074*/ 	.byte	0x02, 0x4a
	.zero		1
	.zero		1


	//----- nvinfo : EIATTR_EXIT_INSTR_OFFSETS
	.align		4
        /*0078*/ 	.byte	0x04, 0x1c
        /*007a*/ 	.short	(.L_21 - .L_20)


	//   ....[0]....
.L_20:
        /*007c*/ 	.word	0x000000c0


	//   ....[1]....
        /*0080*/ 	.word	0x000008e0


	//----- nvinfo : EIATTR_CBANK_PARAM_SIZE
	.align		4
.L_21:
        /*0084*/ 	.byte	0x03, 0x19
        /*0086*/ 	.short	0x0028


	//----- nvinfo : EIATTR_PARAM_CBANK
	.align		4
        /*0088*/ 	.byte	0x04, 0x0a
        /*008a*/ 	.short	(.L_23 - .L_22)
	.align		4
.L_22:
        /*008c*/ 	.word	index@(.nv.constant0._Z7mysgemmiiiPKfS0_Pf)
        /*0090*/ 	.short	0x0380
        /*0092*/ 	.short	0x0028


	//----- nvinfo : EIATTR_SW_WAR
	.align		4
.L_23:
        /*0094*/ 	.byte	0x04, 0x36
        /*0096*/ 	.short	(.L_25 - .L_24)
.L_24:
        /*0098*/ 	.word	0x00000008
.L_25:


//--------------------- .nv.callgraph             --------------------------
	.section	.nv.callgraph,"",@"SHT_CUDA_CALLGRAPH"
	.align	4
	.sectionentsize	8
	.align		4
        /*0000*/ 	.word	0x00000000
	.align		4
        /*0004*/ 	.word	0xffffffff
	.align		4
        /*0008*/ 	.word	0x00000000
	.align		4
        /*000c*/ 	.word	0xfffffffe
	.align		4
        /*0010*/ 	.word	0x00000000
	.align		4
        /*0014*/ 	.word	0xfffffffd
	.align		4
        /*0018*/ 	.word	0x00000000
	.align		4
        /*001c*/ 	.word	0xfffffffc


//--------------------- .text._Z7mysgemmiiiPKfS0_Pf --------------------------
	.section	.text._Z7mysgemmiiiPKfS0_Pf,"ax",@progbits
	.align	128
        .global         _Z7mysgemmiiiPKfS0_Pf
        .type           _Z7mysgemmiiiPKfS0_Pf,@function
        .size           _Z7mysgemmiiiPKfS0_Pf,(.L_x_5 - _Z7mysgemmiiiPKfS0_Pf)
        .other          _Z7mysgemmiiiPKfS0_Pf,@"STO_CUDA_ENTRY STV_DEFAULT"
_Z7mysgemmiiiPKfS0_Pf:
.text._Z7mysgemmiiiPKfS0_Pf:
[----:B------:R-:W-:Y:S01]  /*0000*/  LDC R1, c[0x0][0x37c] ;  /* 0x0000df00ff017b82 */ /* 0x000fe20000000800 */
[----:B------:R-:W0:Y:S07]  /*0010*/  S2R R5, SR_TID.X ;  /* 0x0000000000057919 */ /* 0x000e2e0000002100 */
[----:B------:R-:W1:Y:S01]  /*0020*/  LDC R19, c[0x0][0x364] ;  /* 0x0000d900ff137b82 */ /* 0x000e620000000800 */
[----:B------:R-:W1:Y:S07]  /*0030*/  S2R R4, SR_TID.Y ;  /* 0x0000000000047919 */ /* 0x000e6e0000002200 */
[----:B------:R-:W0:Y:S08]  /*0040*/  S2UR UR5, SR_CTAID.X ;  /* 0x00000000000579c3 */ /* 0x000e300000002500 */
[----:B------:R-:W0:Y:S08]  /*0050*/  LDC R0, c[0x0][0x360] ;  /* 0x0000d800ff007b82 */ /* 0x000e300000000800 */
[----:B------:R-:W1:Y:S08]  /*0060*/  S2UR UR4, SR_CTAID.Y ;  /* 0x00000000000479c3 */ /* 0x000e700000002600 */
[----:B------:R-:W2:Y:S01]  /*0070*/  LDC.64 R2, c[0x0][0x380] ;  /* 0x0000e000ff027b82 */ /* 0x000ea20000000a00 */
[----:B0-----:R-:W-:-:S02]  /*0080*/  IMAD R0, R0, UR5, R5 ;  /* 0x0000000500007c24 */ /* 0x001fc4000f8e0205 */
[----:B-1----:R-:W-:-:S03]  /*0090*/  IMAD R19, R19, UR4, R4 ;  /* 0x0000000413137c24 */ /* 0x002fc6000f8e0204 */
[----:B--2---:R-:W-:-:S04]  /*00a0*/  ISETP.GE.AND P0, PT, R0, R3, PT ;  /* 0x000000030000720c */ /* 0x004fc80003f06270 */
[----:B------:R-:W-:-:S13]  /*00b0*/  ISETP.GE.OR P0, PT, R19, R2, P0 ;  /* 0x000000021300720c */ /* 0x000fda0000706670 */
[----:B------:R-:W-:Y:S05]  /*00c0*/  @P0 EXIT ;  /* 0x000000000000094d */ /* 0x000fea0003800000 */
[----:B------:R-:W0:Y:S01]  /*00d0*/  LDC R2, c[0x0][0x388] ;  /* 0x0000e200ff027b82 */ /* 0x000e220000000800 */
[----:B------:R-:W1:Y:S01]  /*00e0*/  LDCU.64 UR4, c[0x0][0x358] ;  /* 0x00006b00ff0477ac */ /* 0x000e620008000a00 */
[----:B------:R-:W-:Y:S01]  /*00f0*/  HFMA2 R24, -RZ, RZ, 0, 0 ;  /* 0x00000000ff187431 */ /* 0x000fe200000001ff */
[----:B0-----:R-:W-:-:S13]  /*0100*/  ISETP.GE.AND P0, PT, R2, 0x1, PT ;  /* 0x000000010200780c */ /* 0x001fda0003f06270 */
[----:B-1----:R-:W-:Y:S05]  /*0110*/  @!P0 BRA `(.L_x_0) ;  /* 0x0000000400e08947 */ /* 0x002fea0003800000 */
[C---:B------:R-:W-:Y:S01]  /*0120*/  ISETP.GE.U32.AND P1, PT, R2.reuse, 0x8, PT ;  /* 0x000000080200780c */ /* 0x040fe20003f26070 */
[----:B------:R-:W-:Y:S01]  /*0130*/  IMAD R20, R19, R2, RZ ;  /* 0x0000000213147224 */ /* 0x000fe200078e02ff */
[----:B------:R-:W-:Y:S02]  /*0140*/  LOP3.LUT R27, R2, 0x7, RZ, 0xc0, !PT ;  /* 0x00000007021b7812 */ /* 0x000fe400078ec0ff */
[----:B------:R-:W-:Y:S02]  /*0150*/  MOV R24, RZ ;  /* 0x000000ff00187202 */ /* 0x000fe40000000f00 */
[----:B------:R-:W-:Y:S02]  /*0160*/  ISETP.NE.AND P0, PT, R27, RZ, PT ;  /* 0x000000ff1b00720c */ /* 0x000fe40003f05270 */
[----:B------:R-:W-:-:S05]  /*0170*/  MOV R21, RZ ;  /* 0x000000ff00157202 */ /* 0x000fca0000000f00 */
[----:B------:R-:W-:Y:S06]  /*0180*/  @!P1 BRA `(.L_x_1) ;  /* 0x0000000000c49947 */ /* 0x000fec0003800000 */
[----:B------:R-:W0:Y:S01]  /*0190*/  LDC.64 R4, c[0x0][0x390] ;  /* 0x0000e400ff047b82 */ /* 0x000e220000000a00 */
[----:B------:R-:W-:Y:S02]  /*01a0*/  LOP3.LUT R21, R2, 0x7ffffff8, RZ, 0xc0, !PT ;  /* 0x7ffffff802157812 */ /* 0x000fe400078ec0ff */
[----:B------:R-:W-:Y:S02]  /*01b0*/  MOV R24, RZ ;  /* 0x000000ff00187202 */ /* 0x000fe40000000f00 */
[----:B------:R-:W-:Y:S02]  /*01c0*/  MOV R18, R0 ;  /* 0x0000000000127202 */ /* 0x000fe40000000f00 */
[----:B------:R-:W-:Y:S01]  /*01d0*/  IADD3 R22, PT, PT, -R21, RZ, RZ ;  /* 0x000000ff15167210 */ /* 0x000fe20007ffe1ff */
[----:B0-----:R-:W-:-:S03]  /*01e0*/  IMAD.WIDE.U32 R4, R20, 0x4, R4 ;  /* 0x0000000414047825 */ /* 0x001fc600078e0004 */
[----:B------:R-:W-:-:S04]  /*01f0*/  IADD3 R6, P1, PT, R4, 0x10, RZ ;  /* 0x0000001004067810 */ /* 0x000fc80007f3e0ff */
[----:B------:R-:W-:-:S09]  /*0200*/  IADD3.X R7, PT, PT, RZ, R5, RZ, P1, !PT ;  /* 0x00000005ff077210 */ /* 0x000fd20000ffe4ff */
.L_x_2:
[----:B------:R-:W0:Y:S01]  /*0210*/  LDC.64 R16, c[0x0][0x398] ;  /* 0x0000e600ff107b82 */ /* 0x000e220000000a00 */
[----:B------:R-:W-:Y:S02]  /*0220*/  MOV R4, R6 ;  /* 0x0000000600047202 */ /* 0x000fe40000000f00 */
[----:B------:R-:W-:-:S05]  /*0230*/  MOV R5, R7 ;  /* 0x0000000700057202 */ /* 0x000fca0000000f00 */
[----:B------:R-:W2:Y:S04]  /*0240*/  LDG.E R25, desc[UR4][R4.64+-0x10] ;  /* 0xfffff00404197981 */ /* 0x000ea8000c1e1900 */
[----:B------:R-:W3:Y:S04]  /*0250*/  LDG.E R23, desc[UR4][R4.64+-0xc] ;  /* 0xfffff40404177981 */ /* 0x000ee8000c1e1900 */
[----:B------:R-:W4:Y:S04]  /*0260*/  LDG.E R29, desc[UR4][R4.64+-0x8] ;  /* 0xfffff804041d7981 */ /* 0x000f28000c1e1900 */
[----:B------:R-:W5:Y:S01]  /*0270*/  LDG.E R28, desc[UR4][R4.64+-0x4] ;  /* 0xfffffc04041c7981 */ /* 0x000f62000c1e1900 */
[----:B0-----:R-:W-:-:S05]  /*0280*/  IMAD.WIDE R16, R18, 0x4, R16 ;  /* 0x0000000412107825 */ /* 0x001fca00078e0210 */
[----:B------:R0:W2:Y:S01]  /*0290*/  LDG.E R26, desc[UR4][R16.64] ;  /* 0x00000004101a7981 */ /* 0x0000a2000c1e1900 */
[----:B------:R-:W-:-:S04]  /*02a0*/  IMAD.WIDE R14, R3, 0x4, R16 ;  /* 0x00000004030e7825 */ /* 0x000fc800078e0210 */
[C---:B------:R-:W-:Y:S02]  /*02b0*/  IMAD.WIDE R6, R3.reuse, 0x4, R14 ;  /* 0x0000000403067825 */ /* 0x040fe400078e020e */
[----:B------:R-:W3:Y:S02]  /*02c0*/  LDG.E R14, desc[UR4][R14.64] ;  /* 0x000000040e0e7981 */ /* 0x000ee4000c1e1900 */
[C---:B------:R-:W-:Y:S02]  /*02d0*/  IMAD.WIDE R10, R3.reuse, 0x4, R6 ;  /* 0x00000004030a7825 */ /* 0x040fe400078e0206 */
[----:B------:R-:W4:Y:S02]  /*02e0*/  LDG.E R6, desc[UR4][R6.64] ;  /* 0x0000000406067981 */ /* 0x000f24000c1e1900 */
[C---:B------:R-:W-:Y:S02]  /*02f0*/  IMAD.WIDE R8, R3.reuse, 0x4, R10 ;  /* 0x0000000403087825 */ /* 0x040fe400078e020a */
[----:B------:R-:W5:Y:S02]  /*0300*/  LDG.E R10, desc[UR4][R10.64] ;  /* 0x000000040a0a7981 */ /* 0x000f64000c1e1900 */
[----:B------:R-:W-:-:S02]  /*0310*/  IMAD.WIDE R12, R3, 0x4, R8 ;  /* 0x00000004030c7825 */ /* 0x000fc400078e0208 */
[----:B------:R-:W5:Y:S04]  /*0320*/  LDG.E R7, desc[UR4][R4.64] ;  /* 0x0000000404077981 */ /* 0x000f68000c1e1900 */
[----:B------:R-:W5:Y:S01]  /*0330*/  LDG.E R8, desc[UR4][R8.64] ;  /* 0x0000000408087981 */ /* 0x000f62000c1e1900 */
[----:B0-----:R-:W-:-:S03]  /*0340*/  IMAD.WIDE R16, R3, 0x4, R12 ;  /* 0x0000000403107825 */ /* 0x001fc600078e020c */
[----:B------:R-:W5:Y:S04]  /*0350*/  LDG.E R12, desc[UR4][R12.64] ;  /* 0x000000040c0c7981 */ /* 0x000f68000c1e1900 */
[----:B------:R-:W5:Y:S04]  /*0360*/  LDG.E R15, desc[UR4][R16.64] ;  /* 0x00000004100f7981 */ /* 0x000f68000c1e1900 */
[----:B------:R-:W5:Y:S04]  /*0370*/  LDG.E R9, desc[UR4][R4.64+0x4] ;  /* 0x0000040404097981 */ /* 0x000f68000c1e1900 */
[----:B------:R-:W5:Y:S01]  /*0380*/  LDG.E R11, desc[UR4][R4.64+0xc] ;  /* 0x00000c04040b7981 */ /* 0x000f62000c1e1900 */
[----:B--2---:R-:W-:Y:S01]  /*0390*/  FFMA R26, R25, R26, R24 ;  /* 0x0000001a191a7223 */ /* 0x004fe20000000018 */
[----:B------:R-:W-:-:S02]  /*03a0*/  IMAD.WIDE R24, R3, 0x4, R16 ;  /* 0x0000000403187825 */ /* 0x000fc400078e0210 */
[----:B------:R-:W2:Y:S04]  /*03b0*/  LDG.E R16, desc[UR4][R4.64+0x8] ;  /* 0x0000080404107981 */ /* 0x000ea8000c1e1900 */
[----:B------:R-:W2:Y:S01]  /*03c0*/  LDG.E R24, desc[UR4][R24.64] ;  /* 0x0000000418187981 */ /* 0x000ea2000c1e1900 */
[----:B---3--:R-:W-:Y:S01]  /*03d0*/  FFMA R14, R23, R14, R26 ;  /* 0x0000000e170e7223 */ /* 0x008fe2000000001a */
[----:B------:R-:W-:-:S03]  /*03e0*/  IADD3 R22, PT, PT, R22, 0x8, RZ ;  /* 0x0000000816167810 */ /* 0x000fc60007ffe0ff */
[----:B----4-:R-:W-:Y:S01]  /*03f0*/  FFMA R29, R29, R6, R14 ;  /* 0x000000061d1d7223 */ /* 0x010fe2000000000e */
[----:B------:R-:W-:-:S03]  /*0400*/  ISETP.NE.AND P1, PT, R22, RZ, PT ;  /* 0x000000ff1600720c */ /* 0x000fc60003f25270 */
[----:B-----5:R-:W-:Y:S01]  /*0410*/  FFMA R10, R28, R10, R29 ;  /* 0x0000000a1c0a7223 */ /* 0x020fe2000000001d */
[----:B------:R-:W-:-:S03]  /*0420*/  IADD3 R6, P2, PT, R4, 0x20, RZ ;  /* 0x0000002004067810 */ /* 0x000fc60007f5e0ff */
[----:B------:R-:W-:Y:S01]  /*0430*/  FFMA R8, R7, R8, R10 ;  /* 0x0000000807087223 */ /* 0x000fe2000000000a */
[----:B------:R-:W-:Y:S02]  /*0440*/  IADD3.X R7, PT, PT, RZ, R5, RZ, P2, !PT ;  /* 0x00000005ff077210 */ /* 0x000fe400017fe4ff */
[----:B------:R-:W-:Y:S01]  /*0450*/  LEA R18, R3, R18, 0x3 ;  /* 0x0000001203127211 */ /* 0x000fe200078e18ff */
[----:B------:R-:W-:-:S04]  /*0460*/  FFMA R9, R9, R12, R8 ;  /* 0x0000000c09097223 */ /* 0x000fc80000000008 */
[----:B--2---:R-:W-:-:S04]  /*0470*/  FFMA R16, R16, R15, R9 ;  /* 0x0000000f10107223 */ /* 0x004fc80000000009 */
[----:B------:R-:W-:Y:S01]  /*0480*/  FFMA R24, R11, R24, R16 ;  /* 0x000000180b187223 */ /* 0x000fe20000000010 */
[----:B------:R-:W-:Y:S06]  /*0490*/  @P1 BRA `(.L_x_2) ;  /* 0xfffffffc005c1947 */ /* 0x000fec000383ffff */
.L_x_1:
[----:B------:R-:W-:Y:S05]  /*04a0*/  @!P0 BRA `(.L_x_0) ;  /* 0x0000000000fc8947 */ /* 0x000fea0003800000 */
[----:B------:R-:W-:Y:S02]  /*04b0*/  ISETP.GE.U32.AND P1, PT, R27, 0x4, PT ;  /* 0x000000041b00780c */ /* 0x000fe40003f26070 */
[----:B------:R-:W-:-:S04]  /*04c0*/  LOP3.LUT R16, R2, 0x3, RZ, 0xc0, !PT ;  /* 0x0000000302107812 */ /* 0x000fc800078ec0ff */
[----:B------:R-:W-:-:S07]  /*04d0*/  ISETP.NE.AND P0, PT, R16, RZ, PT ;  /* 0x000000ff1000720c */ /* 0x000fce0003f05270 */
[----:B------:R-:W-:Y:S06]  /*04e0*/  @!P1 BRA `(.L_x_3) ;  /* 0x00000000006c9947 */ /* 0x000fec0003800000 */
[----:B------:R-:W0:Y:S01]  /*04f0*/  LDC.64 R6, c[0x0][0x398] ;  /* 0x0000e600ff067b82 */ /* 0x000e220000000a00 */
[----:B------:R-:W1:Y:S01]  /*0500*/  LDCU.64 UR6, c[0x0][0x390] ;  /* 0x00007200ff0677ac */ /* 0x000e620008000a00 */
[----:B------:R-:W-:Y:S01]  /*0510*/  IMAD R9, R21, R3, R0 ;  /* 0x0000000315097224 */ /* 0x000fe200078e0200 */
[CC--:B------:R-:W-:Y:S02]  /*0520*/  IADD3 R5, PT, PT, R20.reuse, R21.reuse, RZ ;  /* 0x0000001514057210 */ /* 0x0c0fe40007ffe0ff */
[----:B------:R-:W-:-:S03]  /*0530*/  IADD3 R10, P1, PT, R20, R21, RZ ;  /* 0x00000015140a7210 */ /* 0x000fc60007f3e0ff */
[----:B------:R-:W2:Y:S01]  /*0540*/  LDC.64 R14, c[0x0][0x390] ;  /* 0x0000e400ff0e7b82 */ /* 0x000ea20000000a00 */
[----:B0-----:R-:W-:-:S04]  /*0550*/  IMAD.WIDE R6, R9, 0x4, R6 ;  /* 0x0000000409067825 */ /* 0x001fc800078e0206 */
[----:B------:R-:W-:Y:S02]  /*0560*/  IMAD.WIDE R8, R3, 0x4, R6 ;  /* 0x0000000403087825 */ /* 0x000fe400078e0206 */
[----:B------:R-:W3:Y:S02]  /*0570*/  LDG.E R6, desc[UR4][R6.64] ;  /* 0x0000000406067981 */ /* 0x000ee4000c1e1900 */
[----:B--2---:R-:W-:Y:S01]  /*0580*/  IMAD.WIDE.U32 R14, R5, 0x4, R14 ;  /* 0x00000004050e7825 */ /* 0x004fe200078e000e */
[----:B------:R-:W-:Y:S02]  /*0590*/  IADD3.X R5, PT, PT, RZ, RZ, RZ, P1, !PT ;  /* 0x000000ffff057210 */ /* 0x000fe40000ffe4ff */
[----:B-1----:R-:W-:-:S03]  /*05a0*/  LEA R4, P1, R10, UR6, 0x2 ;  /* 0x000000060a047c11 */ /* 0x002fc6000f8210ff */
[----:B------:R-:W3:Y:S01]  /*05b0*/  LDG.E R15, desc[UR4][R14.64] ;  /* 0x000000040e0f7981 */ /* 0x000ee2000c1e1900 */
[----:B------:R-:W-:Y:S01]  /*05c0*/  LEA.HI.X R5, R10, UR7, R5, 0x2, P1 ;  /* 0x000000070a057c11 */ /* 0x000fe200088f1405 */
[C---:B------:R-:W-:Y:S02]  /*05d0*/  IMAD.WIDE R10, R3.reuse, 0x4, R8 ;  /* 0x00000004030a7825 */ /* 0x040fe400078e0208 */
[----:B------:R-:W2:Y:S04]  /*05e0*/  LDG.E R8, desc[UR4][R8.64] ;  /* 0x0000000408087981 */ /* 0x000ea8000c1e1900 */
[----:B------:R-:W2:Y:S01]  /*05f0*/  LDG.E R17, desc[UR4][R4.64+0x4] ;  /* 0x0000040404117981 */ /* 0x000ea2000c1e1900 */
[----:B------:R-:W-:-:S03]  /*0600*/  IMAD.WIDE R12, R3, 0x4, R10 ;  /* 0x00000004030c7825 */ /* 0x000fc600078e020a */
[----:B------:R-:W4:Y:S04]  /*0610*/  LDG.E R22, desc[UR4][R10.64] ;  /* 0x000000040a167981 */ /* 0x000f28000c1e1900 */
[----:B------:R-:W4:Y:S04]  /*0620*/  LDG.E R18, desc[UR4][R4.64+0x8] ;  /* 0x0000080404127981 */ /* 0x000f28000c1e1900 */
[----:B------:R-:W5:Y:S04]  /*0630*/  LDG.E R26, desc[UR4][R4.64+0xc] ;  /* 0x00000c04041a7981 */ /* 0x000f68000c1e1900 */
[----:B------:R-:W5:Y:S01]  /*0640*/  LDG.E R12, desc[UR4][R12.64] ;  /* 0x000000040c0c7981 */ /* 0x000f62000c1e1900 */
[----:B------:R-:W-:Y:S01]  /*0650*/  IADD3 R21, PT, PT, R21, 0x4, RZ ;  /* 0x0000000415157810 */ /* 0x000fe20007ffe0ff */
[----:B---3--:R-:W-:-:S04]  /*0660*/  FFMA R24, R15, R6, R24 ;  /* 0x000000060f187223 */ /* 0x008fc80000000018 */
[----:B--2---:R-:W-:-:S04]  /*0670*/  FFMA R17, R17, R8, R24 ;  /* 0x0000000811117223 */ /* 0x004fc80000000018 */
[----:B----4-:R-:W-:-:S04]  /*0680*/  FFMA R17, R18, R22, R17 ;  /* 0x0000001612117223 */ /* 0x010fc80000000011 */
[----:B-----5:R-:W-:-:S07]  /*0690*/  FFMA R24, R26, R12, R17 ;  /* 0x0000000c1a187223 */ /* 0x020fce0000000011 */
.L_x_3:
[----:B------:R-:W-:Y:S05]  /*06a0*/  @!P0 BRA `(.L_x_0) ;  /* 0x00000000007c8947 */ /* 0x000fea0003800000 */
[----:B------:R-:W-:Y:S01]  /*06b0*/  ISETP.NE.AND P1, PT, R16, 0x1, PT ;  /* 0x000000011000780c */ /* 0x000fe20003f25270 */
[----:B------:R-:W0:Y:S01]  /*06c0*/  LDC.64 R12, c[0x0][0x390] ;  /* 0x0000e400ff0c7b82 */ /* 0x000e220000000a00 */
[----:B------:R-:W-:-:S04]  /*06d0*/  LOP3.LUT R2, R2, 0x1, RZ, 0xc0, !PT ;  /* 0x0000000102027812 */ /* 0x000fc800078ec0ff */
[----:B------:R-:W-:-:S03]  /*06e0*/  ISETP.NE.U32.AND P0, PT, R2, 0x1, PT ;  /* 0x000000010200780c */ /* 0x000fc60003f05070 */
[----:B------:R-:W1:Y:S04]  /*06f0*/  LDC.64 R10, c[0x0][0x398] ;  /* 0x0000e600ff0a7b82 */ /* 0x000e680000000a00 */
[CC--:B------:R-:W-:Y:S02]  /*0700*/  @P1 IADD3 R15, PT, PT, R20.reuse, R21.reuse, RZ ;  /* 0x00000015140f1210 */ /* 0x0c0fe40007ffe0ff */
[----:B------:R-:W-:Y:S02]  /*0710*/  @P1 IADD3 R2, P2, PT, R20, R21, RZ ;  /* 0x0000001514021210 */ /* 0x000fe40007f5e0ff */
[----:B------:R-:W2:Y:S02]  /*0720*/  @P1 LDC.64 R4, c[0x0][0x390] ;  /* 0x0000e400ff041b82 */ /* 0x000ea40000000a00 */
[----:B------:R-:W-:-:S06]  /*0730*/  @P1 IADD3.X R14, PT, PT, RZ, RZ, RZ, P2, !PT ;  /* 0x000000ffff0e1210 */ /* 0x000fcc00017fe4ff */
[----:B------:R-:W3:Y:S01]  /*0740*/  LDC.64 R6, c[0x0][0x390] ;  /* 0x0000e400ff067b82 */ /* 0x000ee20000000a00 */
[----:B0-----:R-:W-:-:S04]  /*0750*/  @P1 IMAD.WIDE.U32 R12, R15, 0x4, R12 ;  /* 0x000000040f0c1825 */ /* 0x001fc800078e000c */
[C---:B------:R-:W-:Y:S01]  /*0760*/  @P1 IMAD R15, R21.reuse, R3, R0 ;  /* 0x00000003150f1224 */ /* 0x040fe200078e0200 */
[----:B------:R-:W-:Y:S01]  /*0770*/  @P1 IADD3 R21, PT, PT, R21, 0x2, RZ ;  /* 0x0000000215151810 */ /* 0x000fe20007ffe0ff */
[----:B------:R-:W4:Y:S01]  /*0780*/  @P1 LDG.E R13, desc[UR4][R12.64] ;  /* 0x000000040c0d1981 */ /* 0x000f22000c1e1900 */
[----:B------:R-:W0:Y:S01]  /*0790*/  LDC.64 R8, c[0x0][0x398] ;  /* 0x0000e600ff087b82 */ /* 0x000e220000000a00 */
[----:B-1----:R-:W-:Y:S01]  /*07a0*/  @P1 IMAD.WIDE R10, R15, 0x4, R10 ;  /* 0x000000040f0a1825 */ /* 0x002fe200078e020a */
[----:B------:R-:W-:Y:S02]  /*07b0*/  @!P0 IADD3 R17, PT, PT, R20, R21, RZ ;  /* 0x0000001514118210 */ /* 0x000fe40007ffe0ff */
[----:B--2---:R-:W-:Y:S01]  /*07c0*/  @P1 LEA R4, P2, R2, R4, 0x2 ;  /* 0x0000000402041211 */ /* 0x004fe200078410ff */
[----:B------:R-:W-:-:S03]  /*07d0*/  @!P0 IMAD R21, R21, R3, R0 ;  /* 0x0000000315158224 */ /* 0x000fc600078e0200 */
[----:B------:R-:W-:Y:S01]  /*07e0*/  @P1 LEA.HI.X R5, R2, R5, R14, 0x2, P2 ;  /* 0x0000000502051211 */ /* 0x000fe200010f140e */
[----:B------:R-:W-:Y:S01]  /*07f0*/  @P1 IMAD.WIDE R14, R3, 0x4, R10 ;  /* 0x00000004030e1825 */ /* 0x000fe200078e020a */
[----:B------:R-:W4:Y:S03]  /*0800*/  @P1 LDG.E R2, desc[UR4][R10.64] ;  /* 0x000000040a021981 */ /* 0x000f26000c1e1900 */
[----:B---3--:R-:W-:Y:S01]  /*0810*/  @!P0 IMAD.WIDE.U32 R6, R17, 0x4, R6 ;  /* 0x0000000411068825 */ /* 0x008fe200078e0006 */
[----:B------:R-:W2:Y:S04]  /*0820*/  @P1 LDG.E R5, desc[UR4][R4.64+0x4] ;  /* 0x0000040404051981 */ /* 0x000ea8000c1e1900 */
[----:B------:R-:W2:Y:S01]  /*0830*/  @P1 LDG.E R14, desc[UR4][R14.64] ;  /* 0x000000040e0e1981 */ /* 0x000ea2000c1e1900 */
[----:B0-----:R-:W-:-:S03]  /*0840*/  @!P0 IMAD.WIDE R8, R21, 0x4, R8 ;  /* 0x0000000415088825 */ /* 0x001fc600078e0208 */
[----:B------:R-:W3:Y:S04]  /*0850*/  @!P0 LDG.E R7, desc[UR4][R6.64] ;  /* 0x0000000406078981 */ /* 0x000ee8000c1e1900 */
[----:B------:R-:W3:Y:S01]  /*0860*/  @!P0 LDG.E R8, desc[UR4][R8.64] ;  /* 0x0000000408088981 */ /* 0x000ee2000c1e1900 */
[----:B----4-:R-:W-:-:S04]  /*0870*/  @P1 FFMA R2, R13, R2, R24 ;  /* 0x000000020d021223 */ /* 0x010fc80000000018 */
[----:B--2---:R-:W-:-:S04]  /*0880*/  @P1 FFMA R24, R5, R14, R2 ;  /* 0x0000000e05181223 */ /* 0x004fc80000000002 */
[----:B---3--:R-:W-:-:S07]  /*0890*/  @!P0 FFMA R24, R7, R8, R24 ;  /* 0x0000000807188223 */ /* 0x008fce0000000018 */
.L_x_0:
[----:B------:R-:W0:Y:S01]  /*08a0*/  LDC.64 R4, c[0x0][0x3a0] ;  /* 0x0000e800ff047b82 */ /* 0x000e220000000a00 */
[----:B------:R-:W-:-:S04]  /*08b0*/  IMAD R3, R19, R3, R0 ;  /* 0x0000000313037224 */ /* 0x000fc800078e0200 */
[----:B0-----:R-:W-:-:S05]  /*08c0*/  IMAD.WIDE R2, R3, 0x4, R4 ;  /* 0x0000000403027825 */ /* 0x001fca00078e0204 */
[----:B------:R-:W-:Y:S01]  /*08d0*/  STG.E desc[UR4][R2.64], R24 ;  /* 0x0000001802007986 */ /* 0x000fe2000c101904 */
[----:B------:R-:W-:Y:S05]  /*08e0*/  EXIT ;  /* 0x000000000000794d */ /* 0x000fea0003800000 */
.L_x_4:
[----:B------:R-:W-:-:S00]  /*08f0*/  BRA `(.L_x_4) ;  /* 0xfffffffc00fc7947 */ /* 0x000fc0000383ffff */
[----:B------:R-:W-:-:S00]  /*0900*/  NOP ;  /* 0x0000000000007918 */ /* 0x000fc00000000000 */
[----:B------:R-:W-:-:S00]  /*0910*/  NOP ;  /* 0x0000000000007918 */ /* 0x000fc00000000000 */
[----:B------:R-:W-:-:S00]  /*0920*/  NOP ;  /* 0x0000000000007918 */ /* 0x000fc00000000000 */
[----:B------:R-:W-:-:S00]  /*0930*/  NOP ;  /* 0x0000000000007918 */ /* 0x000fc00000000000 */
[----:B------:R-:W-:-:S00]  /*0940*/  NOP ;  /* 0x0000000000007918 */ /* 0x000fc00000000000 */
[----:B------:R-:W-:-:S00]  /*0950*/  NOP ;  /* 0x0000000000007918 */ /* 0x000fc00000000000 */
[----:B------:R-:W-:-:S00]  /*0960*/  NOP ;  /* 0x0000000000007918 */ /* 0x000fc00000000000 */
[----:B------:R-:W-:-:S00]  /*0970*/  NOP ;  /* 0x0000000000007918 */ /* 0x000fc00000000000 */
.L_x_5:


//--------------------- .nv.shared.reserved.0     --------------------------
	.section	.nv.shared.reserved.0,"aw",@nobits
	.weak		__nv_reservedSMEM_offset_0_alias
	.size		__nv_reservedSMEM_offset_0_alias, 0, 64
	.other		__nv_reservedSMEM_offset_0_alias,@"STO_CUDA_RESERVED_SHARED STV_DEFAULT"
__nv_reservedSMEM_offset_0_alias:
	.zero		0
	.zero		64


//--------------------- .nv.constant0._Z7mysgemmiiiPKfS0_Pf --------------------------
	.section	.nv.constant0._Z7mysgemmiiiPKfS0_Pf,"a",@progbits
	.sectionflags	@""
	.align	4
.nv.constant0._Z7mysgemmiiiPKfS0_Pf:
	.zero		936


//--------------------- SYMBOLS --------------------------

	.type		.nv.reservedSmem.offset0,@object
	.size		.nv.reservedSmem.offset0,0x4
